	.headerflags	@"EF_CUDA_TEXMODE_UNIFIED EF_CUDA_64BIT_ADDRESS EF_CUDA_ACCELERATORS EF_CUDA_SM90 EF_CUDA_VIRTUAL_SM(EF_CUDA_SM90)"
	.elftype	@"ET_EXEC"


//--------------------- .nv.info                  --------------------------
	.section	.nv.info,"",@"SHT_CUDA_INFO"
	.align	4


	//----- nvinfo : EIATTR_REGCOUNT
	.align		4
        /*0000*/ 	.byte	0x04, 0x2f
        /*0002*/ 	.short	(.L_1 - .L_0)
	.align		4
.L_0:
        /*0004*/ 	.word	index@(triton_poi_fused_avg_pool2d_34)
        /*0008*/ 	.word	0x0000001f


	//----- nvinfo : EIATTR_MIN_STACK_SIZE
	.align		4
.L_1:
        /*000c*/ 	.byte	0x04, 0x12
        /*000e*/ 	.short	(.L_3 - .L_2)
	.align		4
.L_2:
        /*0010*/ 	.word	index@(triton_poi_fused_avg_pool2d_34)
        /*0014*/ 	.word	0x00000000


	//----- nvinfo : EIATTR_FRAME_SIZE
	.align		4
.L_3:
        /*0018*/ 	.byte	0x04, 0x11
        /*001a*/ 	.short	(.L_5 - .L_4)
	.align		4
.L_4:
        /*001c*/ 	.word	index@(triton_poi_fused_avg_pool2d_34)
        /*0020*/ 	.word	0x00000000


	//----- nvinfo : EIATTR_MIN_STACK_SIZE
	.align		4
.L_5:
        /*0024*/ 	.byte	0x04, 0x12
        /*0026*/ 	.short	(.L_7 - .L_6)
	.align		4
.L_6:
        /*0028*/ 	.word	index@(triton_poi_fused_avg_pool2d_34)
        /*002c*/ 	.word	0x00000000
.L_7:


//--------------------- .nv.info.triton_poi_fused_avg_pool2d_34 --------------------------
	.section	.nv.info.triton_poi_fused_avg_pool2d_34,"",@"SHT_CUDA_INFO"
	.sectionflags	@""
	.align	4


	//----- nvinfo : EIATTR_CUDA_API_VERSION
	.align		4
        /*0000*/ 	.byte	0x04, 0x37
        /*0002*/ 	.short	(.L_9 - .L_8)
.L_8:
        /*0004*/ 	.word	0x0000007c


	//----- nvinfo : EIATTR_KPARAM_INFO
	.align		4
.L_9:
        /*0008*/ 	.byte	0x04, 0x17
        /*000a*/ 	.short	(.L_11 - .L_10)
.L_10:
        /*000c*/ 	.word	0x00000000
        /*0010*/ 	.short	0x0002
        /*0012*/ 	.short	0x0010
        /*0014*/ 	.byte	0x00, 0xf0, 0x11, 0x00


	//----- nvinfo : EIATTR_KPARAM_INFO
	.align		4
.L_11:
        /*0018*/ 	.byte	0x04, 0x17
        /*001a*/ 	.short	(.L_13 - .L_12)
.L_12:
        /*001c*/ 	.word	0x00000000
        /*0020*/ 	.short	0x0001
        /*0022*/ 	.short	0x0008
        /*0024*/ 	.byte	0x00, 0xf4, 0x21, 0x00


	//----- nvinfo : EIATTR_KPARAM_INFO
	.align		4
.L_13:
        /*0028*/ 	.byte	0x04, 0x17
        /*002a*/ 	.short	(.L_15 - .L_14)
.L_14:
        /*002c*/ 	.word	0x00000000
        /*0030*/ 	.short	0x0000
        /*0032*/ 	.short	0x0000
        /*0034*/ 	.byte	0x00, 0xf4, 0x21, 0x00


	//----- nvinfo : EIATTR_SPARSE_MMA_MASK
	.align		4
.L_15:
        /*0038*/ 	.byte	0x03, 0x50
        /*003a*/ 	.short	0x0000


	//----- nvinfo : EIATTR_MAXREG_COUNT
	.align		4
        /*003c*/ 	.byte	0x03, 0x1b
        /*003e*/ 	.short	0x00ff


	//----- nvinfo : EIATTR_EXIT_INSTR_OFFSETS
	.align		4
        /*0040*/ 	.byte	0x04, 0x1c
        /*0042*/ 	.short	(.L_17 - .L_16)


	//   ....[0]....
.L_16:
        /*0044*/ 	.word	0x00000900


	//   ....[1]....
        /*0048*/ 	.word	0x00000920


	//----- nvinfo : EIATTR_REQNTID
	.align		4
.L_17:
        /*004c*/ 	.byte	0x04, 0x10
        /*004e*/ 	.short	(.L_19 - .L_18)
.L_18:
        /*0050*/ 	.word	0x00000080
        /*0054*/ 	.word	0x00000001
        /*0058*/ 	.word	0x00000001


	//----- nvinfo : EIATTR_CBANK_PARAM_SIZE
	.align		4
.L_19:
        /*005c*/ 	.byte	0x03, 0x19
        /*005e*/ 	.short	0x0014


	//----- nvinfo : EIATTR_PARAM_CBANK
	.align		4
        /*0060*/ 	.byte	0x04, 0x0a
        /*0062*/ 	.short	(.L_21 - .L_20)
	.align		4
.L_20:
        /*0064*/ 	.word	index@(.nv.constant0.triton_poi_fused_avg_pool2d_34)
        /*0068*/ 	.short	0x0210
        /*006a*/ 	.short	0x0014


	//----- nvinfo : EIATTR_SW_WAR
	.align		4
.L_21:
        /*006c*/ 	.byte	0x04, 0x36
        /*006e*/ 	.short	(.L_23 - .L_22)
.L_22:
        /*0070*/ 	.word	0x00000008
.L_23:


//--------------------- .nv.callgraph             --------------------------
	.section	.nv.callgraph,"",@"SHT_CUDA_CALLGRAPH"
	.align	4
	.sectionentsize	8
	.align		4
        /*0000*/ 	.word	0x00000000
	.align		4
        /*0004*/ 	.word	0xffffffff
	.align		4
        /*0008*/ 	.word	0x00000000
	.align		4
        /*000c*/ 	.word	0xfffffffe
	.align		4
        /*0010*/ 	.word	0x00000000
	.align		4
        /*0014*/ 	.word	0xfffffffd
	.align		4
        /*0018*/ 	.word	0x00000000
	.align		4
        /*001c*/ 	.word	0xfffffffc


//--------------------- .text.triton_poi_fused_avg_pool2d_34 --------------------------
	.section	.text.triton_poi_fused_avg_pool2d_34,"ax",@progbits
	.align	128
        .global         triton_poi_fused_avg_pool2d_34
        .type           triton_poi_fused_avg_pool2d_34,@function
        .size           triton_poi_fused_avg_pool2d_34,(.L_x_1 - triton_poi_fused_avg_pool2d_34)
        .other          triton_poi_fused_avg_pool2d_34,@"STO_CUDA_ENTRY STV_DEFAULT"
triton_poi_fused_avg_pool2d_34:
.text.triton_poi_fused_avg_pool2d_34:
[----:B------:R-:W0:Y:S01]  /*0000*/  LDC R1, c[0x0][0x28] ;  /* 0x00000a00ff017b82 */ /* 0x000e220000000800 */
[----:B------:R-:W1:Y:S07]  /*0010*/  S2R R0, SR_TID.X ;  /* 0x0000000000007919 */ /* 0x000e6e0000002100 */
[----:B------:R-:W2:Y:S01]  /*0020*/  LDC.64 R4, c[0x0][0x210] ;  /* 0x00008400ff047b82 */ /* 0x000ea20000000a00 */
[----:B------:R-:W-:Y:S01]  /*0030*/  CS2R R16, SRZ ;  /* 0x0000000000107805 */ /* 0x000fe2000001ff00 */
[----:B------:R-:W-:Y:S01]  /*0040*/  ULDC.64 UR4, c[0x0][0x208] ;  /* 0x0000820000047ab9 */ /* 0x000fe20000000a00 */
[----:B------:R-:W3:Y:S01]  /*0050*/  S2R R3, SR_CTAID.X ;  /* 0x0000000000037919 */ /* 0x000ee20000002500 */
[----:B-1----:R-:W-:Y:S01]  /*0060*/  IMAD.SHL.U32 R0, R0, 0x2, RZ ;  /* 0x0000000200007824 */ /* 0x002fe200078e00ff */
[----:B---3--:R-:W-:-:S04]  /*0070*/  SHF.R.U32.HI R2, RZ, 0x17, R3 ;  /* 0x00000017ff027819 */ /* 0x008fc80000011603 */
[----:B------:R-:W-:Y:S02]  /*0080*/  LOP3.LUT R0, R0, 0xfe, RZ, 0xc0, !PT ;  /* 0x000000fe00007812 */ /* 0x000fe400078ec0ff */
[----:B------:R-:W-:Y:S02]  /*0090*/  SGXT.U32 R2, R2, 0x1 ;  /* 0x000000010202781a */ /* 0x000fe40000000000 */
[----:B------:R-:W-:Y:S01]  /*00a0*/  PRMT R14, R0, 0x6540, R3 ;  /* 0x00006540000e7816 */ /* 0x000fe20000000003 */
[----:B------:R-:W-:-:S03]  /*00b0*/  IMAD.SHL.U32 R0, R3, 0x100, RZ ;  /* 0x0000010003007824 */ /* 0x000fc600078e00ff */
[----:B------:R-:W-:Y:S02]  /*00c0*/  SHF.R.S32.HI R15, RZ, 0x1, R14 ;  /* 0x00000001ff0f7819 */ /* 0x000fe4000001140e */
[----:B------:R-:W-:Y:S02]  /*00d0*/  IADD3 R0, R0, 0x1, RZ ;  /* 0x0000000100007810 */ /* 0x000fe40007ffe0ff */
[----:B------:R-:W-:Y:S01]  /*00e0*/  ISETP.GE.AND P5, PT, R14, 0x800, PT ;  /* 0x000008000e00780c */ /* 0x000fe20003fa6270 */
[--C-:B------:R-:W-:Y:S02]  /*00f0*/  IMAD.IADD R3, R15, 0x1, R2.reuse ;  /* 0x000000010f037824 */ /* 0x100fe400078e0202 */
[----:B------:R-:W-:-:S03]  /*0100*/  IMAD.IADD R6, R0, 0x1, R2 ;  /* 0x0000000100067824 */ /* 0x000fc600078e0202 */
[----:B------:R-:W-:Y:S02]  /*0110*/  LOP3.LUT R2, R3, 0xfffffffe, RZ, 0xc0, !PT ;  /* 0xfffffffe03027812 */ /* 0x000fe400078ec0ff */
[----:B------:R-:W-:Y:S02]  /*0120*/  LOP3.LUT R3, R6, 0xffffff02, RZ, 0xc0, !PT ;  /* 0xffffff0206037812 */ /* 0x000fe400078ec0ff */
[----:B------:R-:W-:-:S03]  /*0130*/  IADD3 R15, R15, -R2, RZ ;  /* 0x800000020f0f7210 */ /* 0x000fc60007ffe0ff */
[----:B------:R-:W-:Y:S01]  /*0140*/  IMAD.IADD R18, R0, 0x1, -R3 ;  /* 0x0000000100127824 */ /* 0x000fe200078e0a03 */
[C---:B------:R-:W-:Y:S01]  /*0150*/  ISETP.GT.AND P1, PT, R15.reuse, RZ, PT ;  /* 0x000000ff0f00720c */ /* 0x040fe20003f24270 */
[----:B------:R-:W-:Y:S01]  /*0160*/  IMAD.SHL.U32 R3, R14, 0x4, RZ ;  /* 0x000000040e037824 */ /* 0x000fe200078e00ff */
[----:B------:R-:W-:Y:S02]  /*0170*/  ISETP.GT.AND P3, PT, R15, -0x1, PT ;  /* 0xffffffff0f00780c */ /* 0x000fe40003f64270 */
[C---:B------:R-:W-:Y:S02]  /*0180*/  ISETP.GT.AND P0, PT, R18.reuse, RZ, P1 ;  /* 0x000000ff1200720c */ /* 0x040fe40000f04270 */
[C---:B------:R-:W-:Y:S02]  /*0190*/  ISETP.GT.AND P2, PT, R18.reuse, -0x1, P1 ;  /* 0xffffffff1200780c */ /* 0x040fe40000f44270 */
[----:B------:R-:W-:Y:S02]  /*01a0*/  LEA R27, R18, R3, 0x1 ;  /* 0x00000003121b7211 */ /* 0x000fe400078e08ff */
[----:B------:R-:W-:-:S02]  /*01b0*/  ISETP.LT.AND P0, PT, R14, 0x800, P0 ;  /* 0x000008000e00780c */ /* 0x000fc40000701270 */
[C---:B------:R-:W-:Y:S01]  /*01c0*/  ISETP.LT.AND P1, PT, R14.reuse, 0x800, P1 ;  /* 0x000008000e00780c */ /* 0x040fe20000f21270 */
[----:B------:R-:W-:Y:S01]  /*01d0*/  VIADD R7, R27, 0xfffffffb ;  /* 0xfffffffb1b077836 */ /* 0x000fe20000000000 */
[----:B------:R-:W-:Y:S01]  /*01e0*/  ISETP.LT.AND P2, PT, R14, 0x800, P2 ;  /* 0x000008000e00780c */ /* 0x000fe20001741270 */
[----:B------:R-:W-:Y:S01]  /*01f0*/  VIADD R9, R3, 0xfffffffc ;  /* 0xfffffffc03097836 */ /* 0x000fe20000000000 */
[----:B------:R-:W-:Y:S01]  /*0200*/  ISETP.GT.AND P4, PT, R18, RZ, P3 ;  /* 0x000000ff1200720c */ /* 0x000fe20001f84270 */
[----:B------:R-:W-:Y:S01]  /*0210*/  VIADD R21, R27, 0xfffffffc ;  /* 0xfffffffc1b157836 */ /* 0x000fe20000000000 */
[----:B------:R-:W-:Y:S01]  /*0220*/  LOP3.LUT R0, R15, R18, RZ, 0xfc, !PT ;  /* 0x000000120f007212 */ /* 0x000fe200078efcff */
[----:B--2---:R-:W-:Y:S01]  /*0230*/  IMAD.WIDE R6, R7, 0x4, R4 ;  /* 0x0000000407067825 */ /* 0x004fe200078e0204 */
[----:B------:R-:W-:Y:S02]  /*0240*/  ISETP.LT.AND P4, PT, R14, 0x800, P4 ;  /* 0x000008000e00780c */ /* 0x000fe40002781270 */
[----:B------:R-:W-:-:S02]  /*0250*/  CS2R R12, SRZ ;  /* 0x00000000000c7805 */ /* 0x000fc4000001ff00 */
[----:B------:R-:W-:Y:S01]  /*0260*/  ISETP.GT.AND P6, PT, R0, -0x1, !P5 ;  /* 0xffffffff0000780c */ /* 0x000fe20006fc4270 */
[----:B------:R-:W-:Y:S01]  /*0270*/  HFMA2.MMA R0, -RZ, RZ, 0, 0 ;  /* 0x00000000ff007435 */ /* 0x000fe200000001ff */
[----:B------:R-:W-:Y:S01]  /*0280*/  IADD3 R23, R27, -0x3, RZ ;  /* 0xfffffffd1b177810 */ /* 0x000fe20007ffe0ff */
[----:B------:R-:W-:Y:S01]  /*0290*/  VIADD R11, R3, 0xfffffffd ;  /* 0xfffffffd030b7836 */ /* 0x000fe20000000000 */
[----:B------:R1:W2:Y:S01]  /*02a0*/  @P0 LDG.E.EL R16, desc[UR4][R6.64] ;  /* 0x0000000406100981 */ /* 0x0002a2000c2e1900 */
[----:B------:R-:W-:Y:S01]  /*02b0*/  IMAD.WIDE R8, R9, 0x4, R4 ;  /* 0x0000000409087825 */ /* 0x000fe200078e0204 */
[----:B------:R-:W-:-:S03]  /*02c0*/  ISETP.LT.AND P3, PT, R14, 0x800, P3 ;  /* 0x000008000e00780c */ /* 0x000fc60001f61270 */
[--C-:B------:R-:W-:Y:S01]  /*02d0*/  IMAD.WIDE R20, R21, 0x4, R4.reuse ;  /* 0x0000000415147825 */ /* 0x100fe200078e0204 */
[----:B------:R-:W3:Y:S03]  /*02e0*/  @P1 LDG.E.EL R12, desc[UR4][R8.64] ;  /* 0x00000004080c1981 */ /* 0x000ee6000c2e1900 */
[----:B------:R-:W-:Y:S01]  /*02f0*/  IMAD.MOV.U32 R19, RZ, RZ, RZ ;  /* 0x000000ffff137224 */ /* 0x000fe200078e00ff */
[----:B------:R4:W5:Y:S01]  /*0300*/  @P2 LDG.E.EL R17, desc[UR4][R20.64] ;  /* 0x0000000414112981 */ /* 0x000962000c2e1900 */
[----:B------:R-:W-:-:S04]  /*0310*/  IMAD.WIDE R10, R11, 0x4, R4 ;  /* 0x000000040b0a7825 */ /* 0x000fc800078e0204 */
[--C-:B------:R-:W-:Y:S01]  /*0320*/  IMAD.WIDE R22, R23, 0x4, R4.reuse ;  /* 0x0000000417167825 */ /* 0x100fe200078e0204 */
[----:B------:R-:W5:Y:S03]  /*0330*/  @P1 LDG.E.EL R13, desc[UR4][R10.64] ;  /* 0x000000040a0d1981 */ /* 0x000f66000c2e1900 */
[C-C-:B-1----:R-:W-:Y:S01]  /*0340*/  IMAD.WIDE R6, R27.reuse, 0x4, R4.reuse ;  /* 0x000000041b067825 */ /* 0x142fe200078e0204 */
[----:B------:R1:W5:Y:S01]  /*0350*/  @P2 LDG.E.EL R19, desc[UR4][R22.64] ;  /* 0x0000000416132981 */ /* 0x000362000c2e1900 */
[----:B----4-:R-:W-:Y:S02]  /*0360*/  CS2R R20, SRZ ;  /* 0x0000000000147805 */ /* 0x010fe4000001ff00 */
[----:B------:R-:W-:Y:S01]  /*0370*/  VIADD R25, R27, 0x3 ;  /* 0x000000031b197836 */ /* 0x000fe20000000000 */
[----:B------:R-:W4:Y:S01]  /*0380*/  @P4 LDG.E.EL R0, desc[UR4][R6.64+-0x4] ;  /* 0xfffffc0406004981 */ /* 0x000f22000c2e1900 */
[----:B------:R-:W-:Y:S01]  /*0390*/  MOV R24, RZ ;  /* 0x000000ff00187202 */ /* 0x000fe20000000f00 */
[----:B------:R-:W-:-:S04]  /*03a0*/  IMAD.WIDE R2, R3, 0x4, R4 ;  /* 0x0000000403027825 */ /* 0x000fc800078e0204 */
[--C-:B------:R-:W-:Y:S01]  /*03b0*/  IMAD.WIDE R8, R25, 0x4, R4.reuse ;  /* 0x0000000419087825 */ /* 0x100fe200078e0204 */
[----:B-1----:R-:W-:Y:S01]  /*03c0*/  CS2R R22, SRZ ;  /* 0x0000000000167805 */ /* 0x002fe2000001ff00 */
[----:B------:R-:W4:Y:S01]  /*03d0*/  @P3 LDG.E.EL R21, desc[UR4][R2.64] ;  /* 0x0000000402153981 */ /* 0x000f22000c2e1900 */
[----:B0-----:R-:W-:Y:S02]  /*03e0*/  IADD3 R11, R27, 0x4, RZ ;  /* 0x000000041b0b7810 */ /* 0x001fe40007ffe0ff */
[----:B------:R-:W-:Y:S01]  /*03f0*/  IADD3 R27, R27, 0x5, RZ ;  /* 0x000000051b1b7810 */ /* 0x000fe20007ffe0ff */
[----:B------:R-:W4:Y:S04]  /*0400*/  @P6 LDG.E.EL R24, desc[UR4][R6.64] ;  /* 0x0000000406186981 */ /* 0x000f28000c2e1900 */
[----:B------:R-:W4:Y:S01]  /*0410*/  @P4 LDG.E.EL R20, desc[UR4][R8.64] ;  /* 0x0000000408144981 */ /* 0x000f22000c2e1900 */
[----:B------:R-:W-:-:S03]  /*0420*/  IMAD.WIDE R10, R11, 0x4, R4 ;  /* 0x000000040b0a7825 */ /* 0x000fc600078e0204 */
[----:B------:R-:W4:Y:S01]  /*0430*/  @P3 LDG.E.EL R22, desc[UR4][R2.64+0x4] ;  /* 0x0000040402163981 */ /* 0x000f22000c2e1900 */
[----:B------:R-:W-:Y:S01]  /*0440*/  IMAD.WIDE R4, R27, 0x4, R4 ;  /* 0x000000041b047825 */ /* 0x000fe200078e0204 */
[----:B------:R-:W-:Y:S02]  /*0450*/  CS2R R26, SRZ ;  /* 0x00000000001a7805 */ /* 0x000fe4000001ff00 */
[----:B------:R0:W4:Y:S01]  /*0460*/  @P6 LDG.E.EL R23, desc[UR4][R6.64+0x4] ;  /* 0x0000040406176981 */ /* 0x000122000c2e1900 */
[----:B------:R-:W-:-:S03]  /*0470*/  IMAD.MOV.U32 R25, RZ, RZ, RZ ;  /* 0x000000ffff197224 */ /* 0x000fc600078e00ff */
[----:B------:R-:W4:Y:S04]  /*0480*/  @P6 LDG.E.EL R26, desc[UR4][R10.64] ;  /* 0x000000040a1a6981 */ /* 0x000f28000c2e1900 */
[----:B------:R-:W4:Y:S01]  /*0490*/  @P3 LDG.E.EL R25, desc[UR4][R2.64+0x10] ;  /* 0x0000100402193981 */ /* 0x000f22000c2e1900 */
[----:B0-----:R-:W-:-:S03]  /*04a0*/  IMAD.MOV.U32 R6, RZ, RZ, RZ ;  /* 0x000000ffff067224 */ /* 0x001fc600078e00ff */
[----:B------:R-:W4:Y:S04]  /*04b0*/  @P3 LDG.E.EL R27, desc[UR4][R2.64+0x14] ;  /* 0x00001404021b3981 */ /* 0x000f28000c2e1900 */
[----:B------:R0:W4:Y:S01]  /*04c0*/  @P6 LDG.E.EL R6, desc[UR4][R4.64] ;  /* 0x0000000404066981 */ /* 0x000122000c2e1900 */
[----:B------:R-:W-:-:S05]  /*04d0*/  SHF.L.U32 R8, R15, 0x1, RZ ;  /* 0x000000010f087819 */ /* 0x000fca00000006ff */
[C---:B------:R-:W-:Y:S01]  /*04e0*/  IMAD R7, R18.reuse, 0x2, R8 ;  /* 0x0000000212077824 */ /* 0x040fe200078e0208 */
[----:B------:R-:W-:-:S04]  /*04f0*/  SHF.L.U32 R28, R18, 0x2, RZ ;  /* 0x00000002121c7819 */ /* 0x000fc800000006ff */
[----:B------:R-:W-:Y:S02]  /*0500*/  IADD3 R7, -R7, 0x1, RZ ;  /* 0x0000000107077810 */ /* 0x000fe40007ffe1ff */
[----:B------:R-:W-:-:S03]  /*0510*/  LEA R18, R18, 0x2, 0x1 ;  /* 0x0000000212127811 */ /* 0x000fc600078e08ff */
[C---:B------:R-:W-:Y:S02]  /*0520*/  IMAD R9, R15.reuse, R28, R7 ;  /* 0x0000001c0f097224 */ /* 0x040fe400078e0207 */
[----:B------:R-:W-:Y:S02]  /*0530*/  IMAD R28, R15, -0x4, -R8 ;  /* 0xfffffffc0f1c7824 */ /* 0x000fe400078e0a08 */
[----:B------:R-:W-:Y:S01]  /*0540*/  VIADD R7, R8, 0x2 ;  /* 0x0000000208077836 */ /* 0x000fe20000000000 */
[----:B------:R-:W-:Y:S02]  /*0550*/  IADD3 R8, -R8, RZ, RZ ;  /* 0x000000ff08087210 */ /* 0x000fe40007ffe1ff */
[----:B------:R-:W-:Y:S01]  /*0560*/  IADD3 R9, R18, R9, RZ ;  /* 0x0000000912097210 */ /* 0x000fe20007ffe0ff */
[----:B------:R-:W-:-:S04]  /*0570*/  IMAD.IADD R28, R7, 0x1, R28 ;  /* 0x00000001071c7824 */ /* 0x000fc800078e021c */
[----:B------:R-:W-:Y:S02]  /*0580*/  IMAD R18, R18, R8, R9 ;  /* 0x0000000812127224 */ /* 0x000fe400078e0209 */
[C---:B------:R-:W-:Y:S02]  /*0590*/  IMAD R28, R7.reuse, 0x2, R28 ;  /* 0x00000002071c7824 */ /* 0x040fe400078e021c */
[----:B------:R-:W-:-:S03]  /*05a0*/  IMAD.IADD R18, R7, 0x1, R18 ;  /* 0x0000000107127824 */ /* 0x000fc600078e0212 */
[----:B------:R-:W-:Y:S02]  /*05b0*/  IADD3 R28, R28, 0x3, RZ ;  /* 0x000000031c1c7810 */ /* 0x000fe40007ffe0ff */
[----:B------:R-:W-:-:S04]  /*05c0*/  LEA R18, R7, R18, 0x1 ;  /* 0x0000001207127211 */ /* 0x000fc800078e08ff */
[----:B0-----:R-:W-:Y:S02]  /*05d0*/  I2FP.F32.S32 R4, R18 ;  /* 0x0000001200047245 */ /* 0x001fe40000201400 */
[----:B--2---:R-:W-:Y:S02]  /*05e0*/  SEL R16, R16, RZ, P0 ;  /* 0x000000ff10107207 */ /* 0x004fe40000000000 */
[----:B---3--:R-:W-:Y:S02]  /*05f0*/  SEL R12, R12, RZ, P1 ;  /* 0x000000ff0c0c7207 */ /* 0x008fe40000800000 */
[----:B-----5:R-:W-:-:S03]  /*0600*/  SEL R17, R17, RZ, P2 ;  /* 0x000000ff11117207 */ /* 0x020fc60001000000 */
[----:B------:R-:W-:Y:S01]  /*0610*/  FADD R12, RZ, R12 ;  /* 0x0000000cff0c7221 */ /* 0x000fe20000000000 */
[----:B------:R-:W-:Y:S01]  /*0620*/  SEL R13, R13, RZ, P1 ;  /* 0x000000ff0d0d7207 */ /* 0x000fe20000800000 */
[----:B------:R-:W-:Y:S01]  /*0630*/  FADD R16, R16, R17 ;  /* 0x0000001110107221 */ /* 0x000fe20000000000 */
[----:B------:R-:W-:Y:S02]  /*0640*/  SEL R19, R19, RZ, P2 ;  /* 0x000000ff13137207 */ /* 0x000fe40001000000 */
[----:B----4-:R-:W-:Y:S02]  /*0650*/  SEL R2, R0, RZ, P4 ;  /* 0x000000ff00027207 */ /* 0x010fe40002000000 */
[----:B------:R-:W-:Y:S01]  /*0660*/  I2FP.F32.S32 R0, R28 ;  /* 0x0000001c00007245 */ /* 0x000fe20000201400 */
[----:B------:R-:W-:Y:S01]  /*0670*/  FADD R12, R12, R13 ;  /* 0x0000000d0c0c7221 */ /* 0x000fe20000000000 */
[----:B------:R-:W-:Y:S01]  /*0680*/  FADD R19, R16, R19 ;  /* 0x0000001310137221 */ /* 0x000fe20000000000 */
[----:B------:R-:W-:-:S02]  /*0690*/  FSETP.GT.AND P1, PT, |R4|, 8.50705917302346158658e+37, PT ;  /* 0x7e8000000400780b */ /* 0x000fc40003f24200 */
[C---:B------:R-:W-:Y:S01]  /*06a0*/  FSETP.GT.AND P2, PT, |R0|.reuse, 8.50705917302346158658e+37, PT ;  /* 0x7e8000000000780b */ /* 0x040fe20003f44200 */
[----:B------:R-:W-:Y:S01]  /*06b0*/  FADD R12, RZ, R12 ;  /* 0x0000000cff0c7221 */ /* 0x000fe20000000000 */
[----:B------:R-:W-:Y:S01]  /*06c0*/  SEL R21, R21, RZ, P3 ;  /* 0x000000ff15157207 */ /* 0x000fe20001800000 */
[----:B------:R-:W-:Y:S01]  /*06d0*/  FADD R19, R19, R2 ;  /* 0x0000000213137221 */ /* 0x000fe20000000000 */
[----:B------:R-:W-:Y:S02]  /*06e0*/  FSETP.GEU.AND P0, PT, |R0|, 1.175494350822287508e-38, PT ;  /* 0x008000000000780b */ /* 0x000fe40003f0e200 */
[----:B------:R-:W-:Y:S02]  /*06f0*/  SEL R24, R24, RZ, P6 ;  /* 0x000000ff18187207 */ /* 0x000fe40003000000 */
[----:B------:R-:W-:Y:S02]  /*0700*/  SEL R20, R20, RZ, P4 ;  /* 0x000000ff14147207 */ /* 0x000fe40002000000 */
[----:B------:R-:W-:Y:S01]  /*0710*/  FSETP.GEU.AND P4, PT, |R4|, 1.175494350822287508e-38, PT ;  /* 0x008000000400780b */ /* 0x000fe20003f8e200 */
[----:B------:R-:W-:Y:S01]  /*0720*/  FADD R12, R12, R21 ;  /* 0x000000150c0c7221 */ /* 0x000fe20000000000 */
[----:B------:R-:W-:Y:S01]  /*0730*/  SEL R3, R22, RZ, P3 ;  /* 0x000000ff16037207 */ /* 0x000fe20001800000 */
[----:B------:R-:W-:Y:S01]  /*0740*/  FADD R24, R19, R24 ;  /* 0x0000001813187221 */ /* 0x000fe20000000000 */
[----:B------:R-:W-:-:S03]  /*0750*/  SEL R23, R23, RZ, P6 ;  /* 0x000000ff17177207 */ /* 0x000fc60003000000 */
[----:B------:R-:W-:Y:S01]  /*0760*/  FADD R12, R12, R3 ;  /* 0x000000030c0c7221 */ /* 0x000fe20000000000 */
[----:B------:R-:W-:Y:S01]  /*0770*/  @P2 FMUL R0, R0, 0.25 ;  /* 0x3e80000000002820 */ /* 0x000fe20000400000 */
[----:B------:R-:W0:Y:S01]  /*0780*/  LDC.64 R2, c[0x0][0x218] ;  /* 0x00008600ff027b82 */ /* 0x000e220000000a00 */
[----:B------:R-:W-:Y:S01]  /*0790*/  @P1 FMUL R4, R4, 0.25 ;  /* 0x3e80000004041820 */ /* 0x000fe20000400000 */
[----:B------:R-:W-:Y:S01]  /*07a0*/  FADD R23, R24, R23 ;  /* 0x0000001718177221 */ /* 0x000fe20000000000 */
[----:B------:R-:W-:Y:S01]  /*07b0*/  SEL R26, R26, RZ, P6 ;  /* 0x000000ff1a1a7207 */ /* 0x000fe20003000000 */
[----:B------:R-:W-:Y:S01]  /*07c0*/  FADD R12, RZ, R12 ;  /* 0x0000000cff0c7221 */ /* 0x000fe20000000000 */
[----:B------:R-:W-:Y:S01]  /*07d0*/  SEL R25, R25, RZ, P3 ;  /* 0x000000ff19197207 */ /* 0x000fe20001800000 */
[----:B------:R-:W-:Y:S01]  /*07e0*/  FADD R23, R23, R20 ;  /* 0x0000001417177221 */ /* 0x000fe20000000000 */
[----:B------:R-:W-:Y:S01]  /*07f0*/  @!P0 FMUL R0, R0, 16777216 ;  /* 0x4b80000000008820 */ /* 0x000fe20000400000 */
[----:B------:R-:W-:Y:S01]  /*0800*/  @!P4 FMUL R4, R4, 16777216 ;  /* 0x4b8000000404c820 */ /* 0x000fe20000400000 */
[----:B------:R-:W-:Y:S01]  /*0810*/  SEL R27, R27, RZ, P3 ;  /* 0x000000ff1b1b7207 */ /* 0x000fe20001800000 */
[----:B------:R-:W-:Y:S01]  /*0820*/  FADD R12, R12, R25 ;  /* 0x000000190c0c7221 */ /* 0x000fe20000000000 */
[----:B------:R-:W-:Y:S01]  /*0830*/  FADD R23, R23, R26 ;  /* 0x0000001a17177221 */ /* 0x000fe20000000000 */
[----:B------:R-:W-:Y:S01]  /*0840*/  SEL R6, R6, RZ, P6 ;  /* 0x000000ff06067207 */ /* 0x000fe20003000000 */
[----:B------:R1:W2:Y:S04]  /*0850*/  MUFU.RCP R5, R0 ;  /* 0x0000000000057308 */ /* 0x0002a80000001000 */
[----:B------:R-:W-:-:S04]  /*0860*/  FADD R6, R23, R6 ;  /* 0x0000000617067221 */ /* 0x000fc80000000000 */
[----:B------:R-:W3:Y:S01]  /*0870*/  MUFU.RCP R7, R4 ;  /* 0x0000000400077308 */ /* 0x000ee20000001000 */
[----:B-1----:R-:W-:Y:S01]  /*0880*/  FADD R0, R12, R27 ;  /* 0x0000001b0c007221 */ /* 0x002fe20000000000 */
[----:B------:R-:W-:-:S03]  /*0890*/  @P1 FMUL R6, R6, 0.25 ;  /* 0x3e80000006061820 */ /* 0x000fc60000400000 */
[----:B------:R-:W-:Y:S01]  /*08a0*/  @P2 FMUL R0, R0, 0.25 ;  /* 0x3e80000000002820 */ /* 0x000fe20000400000 */
[----:B------:R-:W-:-:S03]  /*08b0*/  @!P4 FMUL R6, R6, 16777216 ;  /* 0x4b8000000606c820 */ /* 0x000fc60000400000 */
[----:B------:R-:W-:Y:S01]  /*08c0*/  @!P0 FMUL R0, R0, 16777216 ;  /* 0x4b80000000008820 */ /* 0x000fe20000400000 */
[----:B0-----:R-:W-:-:S04]  /*08d0*/  IMAD.WIDE R2, R14, 0x4, R2 ;  /* 0x000000040e027825 */ /* 0x001fc800078e0202 */
[----:B--2---:R-:W-:Y:S01]  /*08e0*/  FMUL R8, R5, R0 ;  /* 0x0000000005087220 */ /* 0x004fe20000400000 */
[----:B---3--:R-:W-:Y:S01]  /*08f0*/  FMUL R9, R7, R6 ;  /* 0x0000000607097220 */ /* 0x008fe20000400000 */
[----:B------:R-:W-:Y:S06]  /*0900*/  @P5 EXIT ;  /* 0x000000000000594d */ /* 0x000fec0003800000 */
[----:B------:R-:W-:Y:S01]  /*0910*/  STG.E.64 desc[UR4][R2.64], R8 ;  /* 0x0000000802007986 */ /* 0x000fe2000c101b04 */
[----:B------:R-:W-:Y:S05]  /*0920*/  EXIT ;  /* 0x000000000000794d */ /* 0x000fea0003800000 */
.L_x_0:
[----:B------:R-:W-:-:S00]  /*0930*/  BRA `(.L_x_0) ;  /* 0xfffffffc00fc7947 */ /* 0x000fc0000383ffff */
[----:B------:R-:W-:-:S00]  /*0940*/  NOP ;  /* 0x0000000000007918 */ /* 0x000fc00000000000 */
        /* <DEDUP_REMOVED lines=11> */
.L_x_1:


//--------------------- .nv.constant0.triton_poi_fused_avg_pool2d_34 --------------------------
	.section	.nv.constant0.triton_poi_fused_avg_pool2d_34,"a",@progbits
	.sectionflags	@""
	.align	4
.nv.constant0.triton_poi_fused_avg_pool2d_34:
	.zero		548
